//
// Generated by NVIDIA NVVM Compiler
//
// Compiler Build ID: CL-36424714
// Cuda compilation tools, release 13.0, V13.0.88
// Based on NVVM 20.0.0
//

.version 9.0
.target sm_100
.address_size 64

	// .globl	_Z22dotProductGlobalMemoryPiS_S_
// _ZZ22dotProductSharedMemoryPiS_S_E4temp has been demoted

.visible .entry _Z22dotProductGlobalMemoryPiS_S_(
	.param .u64 .ptr .align 1 _Z22dotProductGlobalMemoryPiS_S__param_0,
	.param .u64 .ptr .align 1 _Z22dotProductGlobalMemoryPiS_S__param_1,
	.param .u64 .ptr .align 1 _Z22dotProductGlobalMemoryPiS_S__param_2
)
{
	.reg .pred 	%p<3>;
	.reg .b32 	%r<19>;
	.reg .b64 	%rd<12>;

	ld.param.u64 	%rd3, [_Z22dotProductGlobalMemoryPiS_S__param_0];
	ld.param.u64 	%rd4, [_Z22dotProductGlobalMemoryPiS_S__param_1];
	ld.param.u64 	%rd5, [_Z22dotProductGlobalMemoryPiS_S__param_2];
	mov.u32 	%r10, %tid.x;
	mov.u32 	%r11, %ctaid.x;
	mov.u32 	%r1, %ntid.x;
	mad.lo.s32 	%r2, %r11, %r1, %r10;
	setp.gt.s32 	%p1, %r2, 99999999;
	mov.b32 	%r18, 0;
	@%p1 bra 	$L__BB0_3;
	mov.u32 	%r13, %nctaid.x;
	mul.lo.s32 	%r3, %r1, %r13;
	cvta.to.global.u64 	%rd1, %rd3;
	cvta.to.global.u64 	%rd2, %rd4;
	mov.b32 	%r18, 0;
	mov.u32 	%r17, %r2;
$L__BB0_2:
	mul.wide.s32 	%rd6, %r17, 4;
	add.s64 	%rd7, %rd1, %rd6;
	ld.global.u32 	%r14, [%rd7];
	add.s64 	%rd8, %rd2, %rd6;
	ld.global.u32 	%r15, [%rd8];
	mad.lo.s32 	%r18, %r15, %r14, %r18;
	add.s32 	%r17, %r17, %r3;
	setp.lt.s32 	%p2, %r17, 100000000;
	@%p2 bra 	$L__BB0_2;
$L__BB0_3:
	cvta.to.global.u64 	%rd9, %rd5;
	mul.wide.u32 	%rd10, %r2, 4;
	add.s64 	%rd11, %rd9, %rd10;
	st.global.u32 	[%rd11], %r18;
	ret;

}
	// .globl	_Z22dotProductSharedMemoryPiS_S_
.visible .entry _Z22dotProductSharedMemoryPiS_S_(
	.param .u64 .ptr .align 1 _Z22dotProductSharedMemoryPiS_S__param_0,
	.param .u64 .ptr .align 1 _Z22dotProductSharedMemoryPiS_S__param_1,
	.param .u64 .ptr .align 1 _Z22dotProductSharedMemoryPiS_S__param_2
)
{
	.reg .pred 	%p<7>;
	.reg .b32 	%r<31>;
	.reg .b64 	%rd<12>;
	// demoted variable
	.shared .align 4 .b8 _ZZ22dotProductSharedMemoryPiS_S_E4temp[1024];
	ld.param.u64 	%rd3, [_Z22dotProductSharedMemoryPiS_S__param_0];
	ld.param.u64 	%rd4, [_Z22dotProductSharedMemoryPiS_S__param_1];
	ld.param.u64 	%rd5, [_Z22dotProductSharedMemoryPiS_S__param_2];
	mov.u32 	%r1, %tid.x;
	mov.u32 	%r2, %ctaid.x;
	mov.u32 	%r30, %ntid.x;
	mad.lo.s32 	%r28, %r2, %r30, %r1;
	setp.gt.s32 	%p1, %r28, 99999999;
	mov.b32 	%r29, 0;
	@%p1 bra 	$L__BB1_3;
	mov.u32 	%r16, %nctaid.x;
	mul.lo.s32 	%r5, %r30, %r16;
	cvta.to.global.u64 	%rd1, %rd3;
	cvta.to.global.u64 	%rd2, %rd4;
	mov.b32 	%r29, 0;
$L__BB1_2:
	mul.wide.s32 	%rd6, %r28, 4;
	add.s64 	%rd7, %rd1, %rd6;
	ld.global.u32 	%r17, [%rd7];
	add.s64 	%rd8, %rd2, %rd6;
	ld.global.u32 	%r18, [%rd8];
	mad.lo.s32 	%r29, %r18, %r17, %r29;
	add.s32 	%r28, %r28, %r5;
	setp.lt.s32 	%p2, %r28, 100000000;
	@%p2 bra 	$L__BB1_2;
$L__BB1_3:
	shl.b32 	%r19, %r1, 2;
	mov.u32 	%r20, _ZZ22dotProductSharedMemoryPiS_S_E4temp;
	add.s32 	%r11, %r20, %r19;
	st.shared.u32 	[%r11], %r29;
	bar.sync 	0;
	setp.lt.u32 	%p3, %r30, 2;
	@%p3 bra 	$L__BB1_7;
$L__BB1_4:
	shr.u32 	%r13, %r30, 1;
	setp.ge.u32 	%p4, %r1, %r13;
	@%p4 bra 	$L__BB1_6;
	shl.b32 	%r21, %r13, 2;
	add.s32 	%r22, %r11, %r21;
	ld.shared.u32 	%r23, [%r22];
	ld.shared.u32 	%r24, [%r11];
	add.s32 	%r25, %r24, %r23;
	st.shared.u32 	[%r11], %r25;
$L__BB1_6:
	bar.sync 	0;
	setp.gt.u32 	%p5, %r30, 3;
	mov.u32 	%r30, %r13;
	@%p5 bra 	$L__BB1_4;
$L__BB1_7:
	setp.ne.s32 	%p6, %r1, 0;
	@%p6 bra 	$L__BB1_9;
	ld.shared.u32 	%r26, [_ZZ22dotProductSharedMemoryPiS_S_E4temp];
	cvta.to.global.u64 	%rd9, %rd5;
	mul.wide.u32 	%rd10, %r2, 4;
	add.s64 	%rd11, %rd9, %rd10;
	st.global.u32 	[%rd11], %r26;
$L__BB1_9:
	ret;

}


// ===== COMPILED SASS (sm_100) =====

	.target	sm_100

	.elftype	@"ET_EXEC"


//--------------------- .note.nv.tkinfo           --------------------------
	.section	.note.nv.tkinfo,"",@"SHT_NOTE"
	.sectionflags	@"SHF_NOTE_NV_TKINFO"
	.tkinfo
        /*0018*/ 	.word	0x00000002
        /*0030*/ 	.string	""
        /*0030*/ 	.string	"ptxas"
        /*0030*/ 	.string	"Cuda compilation tools, release 13.0, V13.0.88"
        /*0030*/ 	.string	"Build cuda_13.0.r13.0/compiler.36424714_0"
        /*0030*/ 	.string	"-arch sm_100 -m 64 "



//--------------------- .note.nv.cuinfo           --------------------------
	.section	.note.nv.cuinfo,"",@"SHT_NOTE"
	.sectionflags	@"SHF_NOTE_NV_CUINFO"
        /*0018*/ 	.short	0x0002
        /*001a*/ 	.short	0x0064
        /*001c*/ 	.short	0x0082
	.zero		2


//--------------------- .nv.info                  --------------------------
	.section	.nv.info,"",@"SHT_CUDA_INFO"
	.align	4


	//----- nvinfo : EIATTR_REGCOUNT
	.align		4
        /*0000*/ 	.byte	0x04, 0x2f
        /*0002*/ 	.short	(.L_1 - .L_0)
	.align		4
.L_0:
        /*0004*/ 	.word	index@(_Z22dotProductGlobalMemoryPiS_S_)
        /*0008*/ 	.word	0x00000012


	//----- nvinfo : EIATTR_FRAME_SIZE
	.align		4
.L_1:
        /*000c*/ 	.byte	0x04, 0x11
        /*000e*/ 	.short	(.L_3 - .L_2)
	.align		4
.L_2:
        /*0010*/ 	.word	index@(_Z22dotProductGlobalMemoryPiS_S_)
        /*0014*/ 	.word	0x00000000


	//----- nvinfo : EIATTR_REGCOUNT
	.align		4
.L_3:
        /*0018*/ 	.byte	0x04, 0x2f
        /*001a*/ 	.short	(.L_5 - .L_4)
	.align		4
.L_4:
        /*001c*/ 	.word	index@(_Z22dotProductSharedMemoryPiS_S_)
        /*0020*/ 	.word	0x00000012


	//----- nvinfo : EIATTR_FRAME_SIZE
	.align		4
.L_5:
        /*0024*/ 	.byte	0x04, 0x11
        /*0026*/ 	.short	(.L_7 - .L_6)
	.align		4
.L_6:
        /*0028*/ 	.word	index@(_Z22dotProductSharedMemoryPiS_S_)
        /*002c*/ 	.word	0x00000000


	//----- nvinfo : EIATTR_MIN_STACK_SIZE
	.align		4
.L_7:
        /*0030*/ 	.byte	0x04, 0x12
        /*0032*/ 	.short	(.L_9 - .L_8)
	.align		4
.L_8:
        /*0034*/ 	.word	index@(_Z22dotProductSharedMemoryPiS_S_)
        /*0038*/ 	.word	0x00000000


	//----- nvinfo : EIATTR_MIN_STACK_SIZE
	.align		4
.L_9:
        /*003c*/ 	.byte	0x04, 0x12
        /*003e*/ 	.short	(.L_11 - .L_10)
	.align		4
.L_10:
        /*0040*/ 	.word	index@(_Z22dotProductGlobalMemoryPiS_S_)
        /*0044*/ 	.word	0x00000000
.L_11:


//--------------------- .nv.compat                --------------------------
	.section	.nv.compat,"",@"SHT_CUDA_COMPAT_INFO"
	.align	4
        /*0000*/ 	.byte	0x02, 0x09, 0x00, 0x00, 0x02, 0x02, 0x01, 0x00, 0x02, 0x05, 0x05, 0x00, 0x03, 0x07, 0x01, 0x01
        /*0010*/ 	.byte	0x02, 0x03, 0x00, 0x00, 0x02, 0x06, 0x01, 0x00, 0x04, 0x0b, 0x08, 0x00, 0x09, 0x00, 0x00, 0x00
        /*0020*/ 	.byte	0x00, 0x00, 0x00, 0x00


//--------------------- .nv.info._Z22dotProductSharedMemoryPiS_S_ --------------------------
	.section	.nv.info._Z22dotProductSharedMemoryPiS_S_,"",@"SHT_CUDA_INFO"
	.sectionflags	@""
	.align	4


	//----- nvinfo : EIATTR_CUDA_API_VERSION
	.align		4
        /*0000*/ 	.byte	0x04, 0x37
        /*0002*/ 	.short	(.L_13 - .L_12)
.L_12:
        /*0004*/ 	.word	0x00000082


	//----- nvinfo : EIATTR_KPARAM_INFO
	.align		4
.L_13:
        /*0008*/ 	.byte	0x04, 0x17
        /*000a*/ 	.short	(.L_15 - .L_14)
.L_14:
        /*000c*/ 	.word	0x00000000
        /*0010*/ 	.short	0x0002
        /*0012*/ 	.short	0x0010
        /*0014*/ 	.byte	0x00, 0xf5, 0x21, 0x00


	//----- nvinfo : EIATTR_KPARAM_INFO
	.align		4
.L_15:
        /*0018*/ 	.byte	0x04, 0x17
        /*001a*/ 	.short	(.L_17 - .L_16)
.L_16:
        /*001c*/ 	.word	0x00000000
        /*0020*/ 	.short	0x0001
        /*0022*/ 	.short	0x0008
        /*0024*/ 	.byte	0x00, 0xf5, 0x21, 0x00


	//----- nvinfo : EIATTR_KPARAM_INFO
	.align		4
.L_17:
        /*0028*/ 	.byte	0x04, 0x17
        /*002a*/ 	.short	(.L_19 - .L_18)
.L_18:
        /*002c*/ 	.word	0x00000000
        /*0030*/ 	.short	0x0000
        /*0032*/ 	.short	0x0000
        /*0034*/ 	.byte	0x00, 0xf5, 0x21, 0x00


	//----- nvinfo : EIATTR_SPARSE_MMA_MASK
	.align		4
.L_19:
        /*0038*/ 	.byte	0x03, 0x50
        /*003a*/ 	.short	0x0000


	//----- nvinfo : EIATTR_MAXREG_COUNT
	.align		4
        /*003c*/ 	.byte	0x03, 0x1b
        /*003e*/ 	.short	0x00ff


	//----- nvinfo : EIATTR_NUM_BARRIERS
	.align		4
        /*0040*/ 	.byte	0x02, 0x4c
        /*0042*/ 	.byte	0x01
	.zero		1


	//----- nvinfo : EIATTR_MERCURY_ISA_VERSION
	.align		4
        /*0044*/ 	.byte	0x03, 0x5f
        /*0046*/ 	.short	0x0101


	//----- nvinfo : EIATTR_VRC_CTA_INIT_COUNT
	.align		4
        /*0048*/ 	.byte	0x02, 0x4a
	.zero		1
	.zero		1


	//----- nvinfo : EIATTR_EXIT_INSTR_OFFSETS
	.align		4
        /*004c*/ 	.byte	0x04, 0x1c
        /*004e*/ 	.short	(.L_21 - .L_20)


	//   ....[0]....
.L_20:
        /*0050*/ 	.word	0x000002d0


	//   ....[1]....
        /*0054*/ 	.word	0x00000350


	//----- nvinfo : EIATTR_CRS_STACK_SIZE
	.align		4
.L_21:
        /*0058*/ 	.byte	0x04, 0x1e
        /*005a*/ 	.short	(.L_23 - .L_22)
.L_22:
        /*005c*/ 	.word	0x00000000


	//----- nvinfo : EIATTR_CBANK_PARAM_SIZE
	.align		4
.L_23:
        /*0060*/ 	.byte	0x03, 0x19
        /*0062*/ 	.short	0x0018


	//----- nvinfo : EIATTR_PARAM_CBANK
	.align		4
        /*0064*/ 	.byte	0x04, 0x0a
        /*0066*/ 	.short	(.L_25 - .L_24)
	.align		4
.L_24:
        /*0068*/ 	.word	index@(.nv.constant0._Z22dotProductSharedMemoryPiS_S_)
        /*006c*/ 	.short	0x0380
        /*006e*/ 	.short	0x0018


	//----- nvinfo : EIATTR_SW_WAR
	.align		4
.L_25:
        /*0070*/ 	.byte	0x04, 0x36
        /*0072*/ 	.short	(.L_27 - .L_26)
.L_26:
        /*0074*/ 	.word	0x00000008
.L_27:


//--------------------- .nv.info._Z22dotProductGlobalMemoryPiS_S_ --------------------------
	.section	.nv.info._Z22dotProductGlobalMemoryPiS_S_,"",@"SHT_CUDA_INFO"
	.sectionflags	@""
	.align	4


	//----- nvinfo : EIATTR_CUDA_API_VERSION
	.align		4
        /*0000*/ 	.byte	0x04, 0x37
        /*0002*/ 	.short	(.L_29 - .L_28)
.L_28:
        /*0004*/ 	.word	0x00000082


	//----- nvinfo : EIATTR_KPARAM_INFO
	.align		4
.L_29:
        /*0008*/ 	.byte	0x04, 0x17
        /*000a*/ 	.short	(.L_31 - .L_30)
.L_30:
        /*000c*/ 	.word	0x00000000
        /*0010*/ 	.short	0x0002
        /*0012*/ 	.short	0x0010
        /*0014*/ 	.byte	0x00, 0xf5, 0x21, 0x00


	//----- nvinfo : EIATTR_KPARAM_INFO
	.align		4
.L_31:
        /*0018*/ 	.byte	0x04, 0x17
        /*001a*/ 	.short	(.L_33 - .L_32)
.L_32:
        /*001c*/ 	.word	0x00000000
        /*0020*/ 	.short	0x0001
        /*0022*/ 	.short	0x0008
        /*0024*/ 	.byte	0x00, 0xf5, 0x21, 0x00


	//----- nvinfo : EIATTR_KPARAM_INFO
	.align		4
.L_33:
        /*0028*/ 	.byte	0x04, 0x17
        /*002a*/ 	.short	(.L_35 - .L_34)
.L_34:
        /*002c*/ 	.word	0x00000000
        /*0030*/ 	.short	0x0000
        /*0032*/ 	.short	0x0000
        /*0034*/ 	.byte	0x00, 0xf5, 0x21, 0x00


	//----- nvinfo : EIATTR_SPARSE_MMA_MASK
	.align		4
.L_35:
        /*0038*/ 	.byte	0x03, 0x50
        /*003a*/ 	.short	0x0000


	//----- nvinfo : EIATTR_MAXREG_COUNT
	.align		4
        /*003c*/ 	.byte	0x03, 0x1b
        /*003e*/ 	.short	0x00ff


	//----- nvinfo : EIATTR_MERCURY_ISA_VERSION
	.align		4
        /*0040*/ 	.byte	0x03, 0x5f
        /*0042*/ 	.short	0x0101


	//----- nvinfo : EIATTR_VRC_CTA_INIT_COUNT
	.align		4
        /*0044*/ 	.byte	0x02, 0x4a
	.zero		1
	.zero		1


	//----- nvinfo : EIATTR_EXIT_INSTR_OFFSETS
	.align		4
        /*0048*/ 	.byte	0x04, 0x1c
        /*004a*/ 	.short	(.L_37 - .L_36)


	//   ....[0]....
.L_36:
        /*004c*/ 	.word	0x000001c0


	//----- nvinfo : EIATTR_CRS_STACK_SIZE
	.align		4
.L_37:
        /*0050*/ 	.byte	0x04, 0x1e
        /*0052*/ 	.short	(.L_39 - .L_38)
.L_38:
        /*0054*/ 	.word	0x00000000


	//----- nvinfo : EIATTR_CBANK_PARAM_SIZE
	.align		4
.L_39:
        /*0058*/ 	.byte	0x03, 0x19
        /*005a*/ 	.short	0x0018


	//----- nvinfo : EIATTR_PARAM_CBANK
	.align		4
        /*005c*/ 	.byte	0x04, 0x0a
        /*005e*/ 	.short	(.L_41 - .L_40)
	.align		4
.L_40:
        /*0060*/ 	.word	index@(.nv.constant0._Z22dotProductGlobalMemoryPiS_S_)
        /*0064*/ 	.short	0x0380
        /*0066*/ 	.short	0x0018


	//----- nvinfo : EIATTR_SW_WAR
	.align		4
.L_41:
        /*0068*/ 	.byte	0x04, 0x36
        /*006a*/ 	.short	(.L_43 - .L_42)
.L_42:
        /*006c*/ 	.word	0x00000008
.L_43:


//--------------------- .nv.callgraph             --------------------------
	.section	.nv.callgraph,"",@"SHT_CUDA_CALLGRAPH"
	.align	4
	.sectionentsize	8
	.align		4
        /*0000*/ 	.word	0x00000000
	.align		4
        /*0004*/ 	.word	0xffffffff
	.align		4
        /*0008*/ 	.word	0x00000000
	.align		4
        /*000c*/ 	.word	0xfffffffe
	.align		4
        /*0010*/ 	.word	0x00000000
	.align		4
        /*0014*/ 	.word	0xfffffffd
	.align		4
        /*0018*/ 	.word	0x00000000
	.align		4
        /*001c*/ 	.word	0xfffffffc


//--------------------- .text._Z22dotProductSharedMemoryPiS_S_ --------------------------
	.section	.text._Z22dotProductSharedMemoryPiS_S_,"ax",@progbits
	.align	128
        .global         _Z22dotProductSharedMemoryPiS_S_
        .type           _Z22dotProductSharedMemoryPiS_S_,@function
        .size           _Z22dotProductSharedMemoryPiS_S_,(.L_x_10 - _Z22dotProductSharedMemoryPiS_S_)
        .other          _Z22dotProductSharedMemoryPiS_S_,@"STO_CUDA_ENTRY STV_DEFAULT"
_Z22dotProductSharedMemoryPiS_S_:
.text._Z22dotProductSharedMemoryPiS_S_:
[----:B------:R-:W-:Y:S01]  /*0000*/  LDC R1, c[0x0][0x37c] ;  /* 0x0000df00ff017b82 */ /* 0x000fe20000000800 */
[----:B------:R-:W0:Y:S01]  /*0010*/  S2R R12, SR_TID.X ;  /* 0x00000000000c7919 */ /* 0x000e220000002100 */
[----:B------:R-:W1:Y:S01]  /*0020*/  LDCU UR4, c[0x0][0x360] ;  /* 0x00006c00ff0477ac */ /* 0x000e620008000800 */
[----:B------:R-:W-:Y:S01]  /*0030*/  BSSY.RECONVERGENT B0, `(.L_x_0) ;  /* 0x0000015000007945 */ /* 0x000fe20003800200 */
[----:B------:R-:W-:Y:S01]  /*0040*/  IMAD.MOV.U32 R11, RZ, RZ, RZ ;  /* 0x000000ffff0b7224 */ /* 0x000fe200078e00ff */
[----:B------:R-:W0:Y:S01]  /*0050*/  S2R R13, SR_CTAID.X ;  /* 0x00000000000d7919 */ /* 0x000e220000002500 */
[----:B------:R-:W2:Y:S01]  /*0060*/  LDCU.64 UR6, c[0x0][0x358] ;  /* 0x00006b00ff0677ac */ /* 0x000ea20008000a00 */
[----:B-1----:R-:W-:Y:S01]  /*0070*/  MOV R10, UR4 ;  /* 0x00000004000a7c02 */ /* 0x002fe20008000f00 */
[----:B0-----:R-:W-:-:S05]  /*0080*/  IMAD R0, R13, UR4, R12 ;  /* 0x000000040d007c24 */ /* 0x001fca000f8e020c */
[----:B------:R-:W-:-:S13]  /*0090*/  ISETP.GT.AND P0, PT, R0, 0x5f5e0ff, PT ;  /* 0x05f5e0ff0000780c */ /* 0x000fda0003f04270 */
[----:B--2---:R-:W-:Y:S05]  /*00a0*/  @P0 BRA `(.L_x_1) ;  /* 0x0000000000340947 */ /* 0x004fea0003800000 */
[----:B------:R-:W0:Y:S01]  /*00b0*/  LDC.64 R6, c[0x0][0x380] ;  /* 0x0000e000ff067b82 */ /* 0x000e220000000a00 */
[----:B------:R-:W1:Y:S01]  /*00c0*/  LDCU UR4, c[0x0][0x370] ;  /* 0x00006e00ff0477ac */ /* 0x000e620008000800 */
[----:B------:R-:W-:-:S06]  /*00d0*/  IMAD.MOV.U32 R11, RZ, RZ, RZ ;  /* 0x000000ffff0b7224 */ /* 0x000fcc00078e00ff */
[----:B------:R-:W2:Y:S01]  /*00e0*/  LDC.64 R8, c[0x0][0x388] ;  /* 0x0000e200ff087b82 */ /* 0x000ea20000000a00 */
[----:B-1----:R-:W-:-:S07]  /*00f0*/  IMAD R15, R10, UR4, RZ ;  /* 0x000000040a0f7c24 */ /* 0x002fce000f8e02ff */
.L_x_2:
[----:B0-----:R-:W-:-:S04]  /*0100*/  IMAD.WIDE R2, R0, 0x4, R6 ;  /* 0x0000000400027825 */ /* 0x001fc800078e0206 */
[----:B--2---:R-:W-:Y:S02]  /*0110*/  IMAD.WIDE R4, R0, 0x4, R8 ;  /* 0x0000000400047825 */ /* 0x004fe400078e0208 */
[----:B------:R-:W2:Y:S04]  /*0120*/  LDG.E R2, desc[UR6][R2.64] ;  /* 0x0000000602027981 */ /* 0x000ea8000c1e1900 */
[----:B------:R-:W2:Y:S01]  /*0130*/  LDG.E R4, desc[UR6][R4.64] ;  /* 0x0000000604047981 */ /* 0x000ea2000c1e1900 */
[----:B------:R-:W-:-:S04]  /*0140*/  IADD3 R0, PT, PT, R15, R0, RZ ;  /* 0x000000000f007210 */ /* 0x000fc80007ffe0ff */
[----:B------:R-:W-:Y:S01]  /*0150*/  ISETP.GE.AND P0, PT, R0, 0x5f5e100, PT ;  /* 0x05f5e1000000780c */ /* 0x000fe20003f06270 */
[----:B--2---:R-:W-:-:S12]  /*0160*/  IMAD R11, R2, R4, R11 ;  /* 0x00000004020b7224 */ /* 0x004fd800078e020b */
[----:B------:R-:W-:Y:S05]  /*0170*/  @!P0 BRA `(.L_x_2) ;  /* 0xfffffffc00e08947 */ /* 0x000fea000383ffff */
.L_x_1:
[----:B------:R-:W-:Y:S05]  /*0180*/  BSYNC.RECONVERGENT B0 ;  /* 0x0000000000007941 */ /* 0x000fea0003800200 */
.L_x_0:
[----:B------:R-:W0:Y:S01]  /*0190*/  S2UR UR5, SR_CgaCtaId ;  /* 0x00000000000579c3 */ /* 0x000e220000008800 */
[----:B------:R-:W-:Y:S01]  /*01a0*/  UMOV UR4, 0x400 ;  /* 0x0000040000047882 */ /* 0x000fe20000000000 */
[----:B------:R-:W-:Y:S02]  /*01b0*/  ISETP.GE.U32.AND P1, PT, R10, 0x2, PT ;  /* 0x000000020a00780c */ /* 0x000fe40003f26070 */
[----:B------:R-:W-:Y:S01]  /*01c0*/  ISETP.NE.AND P0, PT, R12, RZ, PT ;  /* 0x000000ff0c00720c */ /* 0x000fe20003f05270 */
[----:B0-----:R-:W-:-:S06]  /*01d0*/  ULEA UR4, UR5, UR4, 0x18 ;  /* 0x0000000405047291 */ /* 0x001fcc000f8ec0ff */
[----:B------:R-:W-:-:S05]  /*01e0*/  LEA R0, R12, UR4, 0x2 ;  /* 0x000000040c007c11 */ /* 0x000fca000f8e10ff */
[----:B------:R0:W-:Y:S01]  /*01f0*/  STS [R0], R11 ;  /* 0x0000000b00007388 */ /* 0x0001e20000000800 */
[----:B------:R-:W-:Y:S06]  /*0200*/  BAR.SYNC.DEFER_BLOCKING 0x0 ;  /* 0x0000000000007b1d */ /* 0x000fec0000010000 */
[----:B------:R-:W-:Y:S05]  /*0210*/  @!P1 BRA `(.L_x_3) ;  /* 0x00000000002c9947 */ /* 0x000fea0003800000 */
.L_x_4:
[----:B------:R-:W-:-:S04]  /*0220*/  SHF.R.U32.HI R5, RZ, 0x1, R10 ;  /* 0x00000001ff057819 */ /* 0x000fc8000001160a */
[----:B------:R-:W-:-:S13]  /*0230*/  ISETP.GE.U32.AND P1, PT, R12, R5, PT ;  /* 0x000000050c00720c */ /* 0x000fda0003f26070 */
[----:B------:R-:W-:Y:S01]  /*0240*/  @!P1 IMAD R2, R5, 0x4, R0 ;  /* 0x0000000405029824 */ /* 0x000fe200078e0200 */
[----:B------:R-:W-:Y:S05]  /*0250*/  @!P1 LDS R3, [R0] ;  /* 0x0000000000039984 */ /* 0x000fea0000000800 */
[----:B------:R-:W1:Y:S02]  /*0260*/  @!P1 LDS R2, [R2] ;  /* 0x0000000002029984 */ /* 0x000e640000000800 */
[----:B-1----:R-:W-:-:S05]  /*0270*/  @!P1 IADD3 R3, PT, PT, R2, R3, RZ ;  /* 0x0000000302039210 */ /* 0x002fca0007ffe0ff */
[----:B------:R1:W-:Y:S01]  /*0280*/  @!P1 STS [R0], R3 ;  /* 0x0000000300009388 */ /* 0x0003e20000000800 */
[----:B------:R-:W-:Y:S01]  /*0290*/  BAR.SYNC.DEFER_BLOCKING 0x0 ;  /* 0x0000000000007b1d */ /* 0x000fe20000010000 */
[----:B------:R-:W-:Y:S01]  /*02a0*/  ISETP.GT.U32.AND P1, PT, R10, 0x3, PT ;  /* 0x000000030a00780c */ /* 0x000fe20003f24070 */
[----:B------:R-:W-:-:S12]  /*02b0*/  IMAD.MOV.U32 R10, RZ, RZ, R5 ;  /* 0x000000ffff0a7224 */ /* 0x000fd800078e0005 */
[----:B-1----:R-:W-:Y:S05]  /*02c0*/  @P1 BRA `(.L_x_4) ;  /* 0xfffffffc00d41947 */ /* 0x002fea000383ffff */
.L_x_3:
[----:B------:R-:W-:Y:S05]  /*02d0*/  @P0 EXIT ;  /* 0x000000000000094d */ /* 0x000fea0003800000 */
[----:B------:R-:W1:Y:S01]  /*02e0*/  S2UR UR5, SR_CgaCtaId ;  /* 0x00000000000579c3 */ /* 0x000e620000008800 */
[----:B------:R-:W-:-:S07]  /*02f0*/  UMOV UR4, 0x400 ;  /* 0x0000040000047882 */ /* 0x000fce0000000000 */
[----:B------:R-:W2:Y:S01]  /*0300*/  LDC.64 R2, c[0x0][0x390] ;  /* 0x0000e400ff027b82 */ /* 0x000ea20000000a00 */
[----:B-1----:R-:W-:Y:S01]  /*0310*/  ULEA UR4, UR5, UR4, 0x18 ;  /* 0x0000000405047291 */ /* 0x002fe2000f8ec0ff */
[----:B--2---:R-:W-:-:S08]  /*0320*/  IMAD.WIDE.U32 R2, R13, 0x4, R2 ;  /* 0x000000040d027825 */ /* 0x004fd000078e0002 */
[----:B------:R-:W1:Y:S04]  /*0330*/  LDS R5, [UR4] ;  /* 0x00000004ff057984 */ /* 0x000e680008000800 */
[----:B-1----:R-:W-:Y:S01]  /*0340*/  STG.E desc[UR6][R2.64], R5 ;  /* 0x0000000502007986 */ /* 0x002fe2000c101906 */
[----:B------:R-:W-:Y:S05]  /*0350*/  EXIT ;  /* 0x000000000000794d */ /* 0x000fea0003800000 */
.L_x_5:
[----:B------:R-:W-:-:S00]  /*0360*/  BRA `(.L_x_5) ;  /* 0xfffffffc00fc7947 */ /* 0x000fc0000383ffff */
[----:B------:R-:W-:-:S00]  /*0370*/  NOP ;  /* 0x0000000000007918 */ /* 0x000fc00000000000 */
        /* <DEDUP_REMOVED lines=8> */
.L_x_10:


//--------------------- .text._Z22dotProductGlobalMemoryPiS_S_ --------------------------
	.section	.text._Z22dotProductGlobalMemoryPiS_S_,"ax",@progbits
	.align	128
        .global         _Z22dotProductGlobalMemoryPiS_S_
        .type           _Z22dotProductGlobalMemoryPiS_S_,@function
        .size           _Z22dotProductGlobalMemoryPiS_S_,(.L_x_11 - _Z22dotProductGlobalMemoryPiS_S_)
        .other          _Z22dotProductGlobalMemoryPiS_S_,@"STO_CUDA_ENTRY STV_DEFAULT"
_Z22dotProductGlobalMemoryPiS_S_:
.text._Z22dotProductGlobalMemoryPiS_S_:
[----:B------:R-:W-:Y:S01]  /*0000*/  LDC R1, c[0x0][0x37c] ;  /* 0x0000df00ff017b82 */ /* 0x000fe20000000800 */
[----:B------:R-:W0:Y:S07]  /*0010*/  S2R R3, SR_TID.X ;  /* 0x0000000000037919 */ /* 0x000e2e0000002100 */
[----:B------:R-:W0:Y:S01]  /*0020*/  S2UR UR4, SR_CTAID.X ;  /* 0x00000000000479c3 */ /* 0x000e220000002500 */
[----:B------:R-:W-:Y:S01]  /*0030*/  BSSY.RECONVERGENT B0, `(.L_x_6) ;  /* 0x0000017000007945 */ /* 0x000fe20003800200 */
[----:B------:R-:W-:-:S06]  /*0040*/  HFMA2 R13, -RZ, RZ, 0, 0 ;  /* 0x00000000ff0d7431 */ /* 0x000fcc00000001ff */
[----:B------:R-:W0:Y:S08]  /*0050*/  LDC R0, c[0x0][0x360] ;  /* 0x0000d800ff007b82 */ /* 0x000e300000000800 */
[----:B------:R-:W1:Y:S01]  /*0060*/  LDC.64 R6, c[0x0][0x390] ;  /* 0x0000e400ff067b82 */ /* 0x000e620000000a00 */
[----:B0-----:R-:W-:Y:S01]  /*0070*/  IMAD R3, R0, UR4, R3 ;  /* 0x0000000400037c24 */ /* 0x001fe2000f8e0203 */
[----:B------:R-:W0:Y:S04]  /*0080*/  LDCU.64 UR4, c[0x0][0x358] ;  /* 0x00006b00ff0477ac */ /* 0x000e280008000a00 */
[C---:B------:R-:W-:Y:S01]  /*0090*/  ISETP.GT.AND P0, PT, R3.reuse, 0x5f5e0ff, PT ;  /* 0x05f5e0ff0300780c */ /* 0x040fe20003f04270 */
[----:B-1----:R-:W-:-:S12]  /*00a0*/  IMAD.WIDE.U32 R6, R3, 0x4, R6 ;  /* 0x0000000403067825 */ /* 0x002fd800078e0006 */
[----:B------:R-:W-:Y:S05]  /*00b0*/  @P0 BRA `(.L_x_7) ;  /* 0x0000000000380947 */ /* 0x000fea0003800000 */
[----:B------:R-:W1:Y:S01]  /*00c0*/  LDC.64 R8, c[0x0][0x380] ;  /* 0x0000e000ff087b82 */ /* 0x000e620000000a00 */
[----:B------:R-:W2:Y:S01]  /*00d0*/  LDCU UR6, c[0x0][0x370] ;  /* 0x00006e00ff0677ac */ /* 0x000ea20008000800 */
[----:B------:R-:W-:Y:S02]  /*00e0*/  MOV R15, R3 ;  /* 0x00000003000f7202 */ /* 0x000fe40000000f00 */
[----:B------:R-:W-:-:S04]  /*00f0*/  MOV R13, RZ ;  /* 0x000000ff000d7202 */ /* 0x000fc80000000f00 */
[----:B------:R-:W3:Y:S01]  /*0100*/  LDC.64 R10, c[0x0][0x388] ;  /* 0x0000e200ff0a7b82 */ /* 0x000ee20000000a00 */
[----:B--2---:R-:W-:-:S07]  /*0110*/  IMAD R0, R0, UR6, RZ ;  /* 0x0000000600007c24 */ /* 0x004fce000f8e02ff */
.L_x_8:
[----:B-1----:R-:W-:-:S04]  /*0120*/  IMAD.WIDE R2, R15, 0x4, R8 ;  /* 0x000000040f027825 */ /* 0x002fc800078e0208 */
[----:B---3--:R-:W-:Y:S02]  /*0130*/  IMAD.WIDE R4, R15, 0x4, R10 ;  /* 0x000000040f047825 */ /* 0x008fe400078e020a */
[----:B0-----:R-:W2:Y:S04]  /*0140*/  LDG.E R2, desc[UR4][R2.64] ;  /* 0x0000000402027981 */ /* 0x001ea8000c1e1900 */
[----:B------:R-:W2:Y:S01]  /*0150*/  LDG.E R4, desc[UR4][R4.64] ;  /* 0x0000000404047981 */ /* 0x000ea2000c1e1900 */
[----:B------:R-:W-:-:S04]  /*0160*/  IADD3 R15, PT, PT, R0, R15, RZ ;  /* 0x0000000f000f7210 */ /* 0x000fc80007ffe0ff */
[----:B------:R-:W-:Y:S01]  /*0170*/  ISETP.GE.AND P0, PT, R15, 0x5f5e100, PT ;  /* 0x05f5e1000f00780c */ /* 0x000fe20003f06270 */
[----:B--2---:R-:W-:-:S12]  /*0180*/  IMAD R13, R2, R4, R13 ;  /* 0x00000004020d7224 */ /* 0x004fd800078e020d */
[----:B------:R-:W-:Y:S05]  /*0190*/  @!P0 BRA `(.L_x_8) ;  /* 0xfffffffc00e08947 */ /* 0x000fea000383ffff */
.L_x_7:
[----:B0-----:R-:W-:Y:S05]  /*01a0*/  BSYNC.RECONVERGENT B0 ;  /* 0x0000000000007941 */ /* 0x001fea0003800200 */
.L_x_6:
[----:B------:R-:W-:Y:S01]  /*01b0*/  STG.E desc[UR4][R6.64], R13 ;  /* 0x0000000d06007986 */ /* 0x000fe2000c101904 */
[----:B------:R-:W-:Y:S05]  /*01c0*/  EXIT ;  /* 0x000000000000794d */ /* 0x000fea0003800000 */
.L_x_9:
        /* <DEDUP_REMOVED lines=11> */
.L_x_11:


//--------------------- .nv.shared._Z22dotProductSharedMemoryPiS_S_ --------------------------
	.section	.nv.shared._Z22dotProductSharedMemoryPiS_S_,"aw",@nobits
	.sectionflags	@""
	.align	4
.nv.shared._Z22dotProductSharedMemoryPiS_S_:
	.zero		2048


//--------------------- .nv.shared.reserved.0     --------------------------
	.section	.nv.shared.reserved.0,"aw",@nobits
	.weak		__nv_reservedSMEM_offset_0_alias
	.size		__nv_reservedSMEM_offset_0_alias, 0, 64
	.other		__nv_reservedSMEM_offset_0_alias,@"STO_CUDA_RESERVED_SHARED STV_DEFAULT"
__nv_reservedSMEM_offset_0_alias:
	.zero		0
	.zero		64


//--------------------- .nv.constant0._Z22dotProductSharedMemoryPiS_S_ --------------------------
	.section	.nv.constant0._Z22dotProductSharedMemoryPiS_S_,"a",@progbits
	.sectionflags	@""
	.align	4
.nv.constant0._Z22dotProductSharedMemoryPiS_S_:
	.zero		920


//--------------------- .nv.constant0._Z22dotProductGlobalMemoryPiS_S_ --------------------------
	.section	.nv.constant0._Z22dotProductGlobalMemoryPiS_S_,"a",@progbits
	.sectionflags	@""
	.align	4
.nv.constant0._Z22dotProductGlobalMemoryPiS_S_:
	.zero		920


//--------------------- SYMBOLS --------------------------

	.type		.nv.reservedSmem.offset0,@object
	.size		.nv.reservedSmem.offset0,0x4
	.type		.nv.reservedSmem.cap,@object
	.size		.nv.reservedSmem.cap,0x4
